//
// Generated by NVIDIA NVVM Compiler
//
// Compiler Build ID: CL-36424714
// Cuda compilation tools, release 13.0, V13.0.88
// Based on NVVM 20.0.0
//

.version 9.0
.target sm_100
.address_size 64

	// .globl	default_function_kernel0
// _ZZ24default_function_kernel0E8A_shared has been demoted
// _ZZ24default_function_kernel0E8B_shared has been demoted

.visible .entry default_function_kernel0(
	.param .u64 .ptr .align 1 default_function_kernel0_param_0,
	.param .u64 .ptr .align 1 default_function_kernel0_param_1,
	.param .u64 .ptr .align 1 default_function_kernel0_param_2
)
{
	.reg .pred 	%p<3>;
	.reg .b32 	%r<31>;
	.reg .b32 	%f<116>;
	.reg .b64 	%rd<13>;
	// demoted variable
	.shared .align 4 .b8 _ZZ24default_function_kernel0E8A_shared[128];
	// demoted variable
	.shared .align 4 .b8 _ZZ24default_function_kernel0E8B_shared[4096];
	ld.param.u64 	%rd4, [default_function_kernel0_param_0];
	ld.param.u64 	%rd5, [default_function_kernel0_param_1];
	ld.param.u64 	%rd3, [default_function_kernel0_param_2];
	cvta.to.global.u64 	%rd1, %rd4;
	cvta.to.global.u64 	%rd2, %rd5;
	mov.u32 	%r14, %tid.x;
	shl.b32 	%r1, %r14, 1;
	mov.u32 	%r2, %ctaid.x;
	shl.b32 	%r15, %r2, 15;
	or.b32  	%r3, %r1, %r15;
	shl.b32 	%r16, %r14, 3;
	mov.u32 	%r17, _ZZ24default_function_kernel0E8A_shared;
	add.s32 	%r4, %r17, %r16;
	mov.u32 	%r18, _ZZ24default_function_kernel0E8B_shared;
	add.s32 	%r5, %r18, %r16;
	shl.b32 	%r19, %r14, 8;
	add.s32 	%r20, %r19, %r18;
	add.s32 	%r6, %r20, 128;
	mov.b32 	%r28, 0;
	mov.f32 	%f114, 0f00000000;
	mov.f32 	%f115, %f114;
$L__BB0_1:
	bar.sync 	0;
	shl.b32 	%r22, %r28, 5;
	add.s32 	%r23, %r22, %r1;
	mul.wide.u32 	%rd6, %r23, 4;
	add.s64 	%rd7, %rd1, %rd6;
	ld.global.nc.f32 	%f8, [%rd7];
	st.shared.f32 	[%r4], %f8;
	ld.global.nc.f32 	%f9, [%rd7+4];
	st.shared.f32 	[%r4+4], %f9;
	add.s32 	%r24, %r3, %r22;
	mul.wide.u32 	%rd8, %r24, 4;
	add.s64 	%rd9, %rd2, %rd8;
	ld.global.nc.f32 	%f10, [%rd9];
	st.shared.f32 	[%r5], %f10;
	ld.global.nc.f32 	%f11, [%rd9+4];
	st.shared.f32 	[%r5+4], %f11;
	ld.global.nc.f32 	%f12, [%rd9+4096];
	st.shared.f32 	[%r5+128], %f12;
	ld.global.nc.f32 	%f13, [%rd9+4100];
	st.shared.f32 	[%r5+132], %f13;
	ld.global.nc.f32 	%f14, [%rd9+8192];
	st.shared.f32 	[%r5+256], %f14;
	ld.global.nc.f32 	%f15, [%rd9+8196];
	st.shared.f32 	[%r5+260], %f15;
	ld.global.nc.f32 	%f16, [%rd9+12288];
	st.shared.f32 	[%r5+384], %f16;
	ld.global.nc.f32 	%f17, [%rd9+12292];
	st.shared.f32 	[%r5+388], %f17;
	ld.global.nc.f32 	%f18, [%rd9+16384];
	st.shared.f32 	[%r5+512], %f18;
	ld.global.nc.f32 	%f19, [%rd9+16388];
	st.shared.f32 	[%r5+516], %f19;
	ld.global.nc.f32 	%f20, [%rd9+20480];
	st.shared.f32 	[%r5+640], %f20;
	ld.global.nc.f32 	%f21, [%rd9+20484];
	st.shared.f32 	[%r5+644], %f21;
	ld.global.nc.f32 	%f22, [%rd9+24576];
	st.shared.f32 	[%r5+768], %f22;
	ld.global.nc.f32 	%f23, [%rd9+24580];
	st.shared.f32 	[%r5+772], %f23;
	ld.global.nc.f32 	%f24, [%rd9+28672];
	st.shared.f32 	[%r5+896], %f24;
	ld.global.nc.f32 	%f25, [%rd9+28676];
	st.shared.f32 	[%r5+900], %f25;
	ld.global.nc.f32 	%f26, [%rd9+32768];
	st.shared.f32 	[%r5+1024], %f26;
	ld.global.nc.f32 	%f27, [%rd9+32772];
	st.shared.f32 	[%r5+1028], %f27;
	ld.global.nc.f32 	%f28, [%rd9+36864];
	st.shared.f32 	[%r5+1152], %f28;
	ld.global.nc.f32 	%f29, [%rd9+36868];
	st.shared.f32 	[%r5+1156], %f29;
	ld.global.nc.f32 	%f30, [%rd9+40960];
	st.shared.f32 	[%r5+1280], %f30;
	ld.global.nc.f32 	%f31, [%rd9+40964];
	st.shared.f32 	[%r5+1284], %f31;
	ld.global.nc.f32 	%f32, [%rd9+45056];
	st.shared.f32 	[%r5+1408], %f32;
	ld.global.nc.f32 	%f33, [%rd9+45060];
	st.shared.f32 	[%r5+1412], %f33;
	ld.global.nc.f32 	%f34, [%rd9+49152];
	st.shared.f32 	[%r5+1536], %f34;
	ld.global.nc.f32 	%f35, [%rd9+49156];
	st.shared.f32 	[%r5+1540], %f35;
	ld.global.nc.f32 	%f36, [%rd9+53248];
	st.shared.f32 	[%r5+1664], %f36;
	ld.global.nc.f32 	%f37, [%rd9+53252];
	st.shared.f32 	[%r5+1668], %f37;
	ld.global.nc.f32 	%f38, [%rd9+57344];
	st.shared.f32 	[%r5+1792], %f38;
	ld.global.nc.f32 	%f39, [%rd9+57348];
	st.shared.f32 	[%r5+1796], %f39;
	ld.global.nc.f32 	%f40, [%rd9+61440];
	st.shared.f32 	[%r5+1920], %f40;
	ld.global.nc.f32 	%f41, [%rd9+61444];
	st.shared.f32 	[%r5+1924], %f41;
	ld.global.nc.f32 	%f42, [%rd9+65536];
	st.shared.f32 	[%r5+2048], %f42;
	ld.global.nc.f32 	%f43, [%rd9+65540];
	st.shared.f32 	[%r5+2052], %f43;
	ld.global.nc.f32 	%f44, [%rd9+69632];
	st.shared.f32 	[%r5+2176], %f44;
	ld.global.nc.f32 	%f45, [%rd9+69636];
	st.shared.f32 	[%r5+2180], %f45;
	ld.global.nc.f32 	%f46, [%rd9+73728];
	st.shared.f32 	[%r5+2304], %f46;
	ld.global.nc.f32 	%f47, [%rd9+73732];
	st.shared.f32 	[%r5+2308], %f47;
	ld.global.nc.f32 	%f48, [%rd9+77824];
	st.shared.f32 	[%r5+2432], %f48;
	ld.global.nc.f32 	%f49, [%rd9+77828];
	st.shared.f32 	[%r5+2436], %f49;
	ld.global.nc.f32 	%f50, [%rd9+81920];
	st.shared.f32 	[%r5+2560], %f50;
	ld.global.nc.f32 	%f51, [%rd9+81924];
	st.shared.f32 	[%r5+2564], %f51;
	ld.global.nc.f32 	%f52, [%rd9+86016];
	st.shared.f32 	[%r5+2688], %f52;
	ld.global.nc.f32 	%f53, [%rd9+86020];
	st.shared.f32 	[%r5+2692], %f53;
	ld.global.nc.f32 	%f54, [%rd9+90112];
	st.shared.f32 	[%r5+2816], %f54;
	ld.global.nc.f32 	%f55, [%rd9+90116];
	st.shared.f32 	[%r5+2820], %f55;
	ld.global.nc.f32 	%f56, [%rd9+94208];
	st.shared.f32 	[%r5+2944], %f56;
	ld.global.nc.f32 	%f57, [%rd9+94212];
	st.shared.f32 	[%r5+2948], %f57;
	ld.global.nc.f32 	%f58, [%rd9+98304];
	st.shared.f32 	[%r5+3072], %f58;
	ld.global.nc.f32 	%f59, [%rd9+98308];
	st.shared.f32 	[%r5+3076], %f59;
	ld.global.nc.f32 	%f60, [%rd9+102400];
	st.shared.f32 	[%r5+3200], %f60;
	ld.global.nc.f32 	%f61, [%rd9+102404];
	st.shared.f32 	[%r5+3204], %f61;
	ld.global.nc.f32 	%f62, [%rd9+106496];
	st.shared.f32 	[%r5+3328], %f62;
	ld.global.nc.f32 	%f63, [%rd9+106500];
	st.shared.f32 	[%r5+3332], %f63;
	ld.global.nc.f32 	%f64, [%rd9+110592];
	st.shared.f32 	[%r5+3456], %f64;
	ld.global.nc.f32 	%f65, [%rd9+110596];
	st.shared.f32 	[%r5+3460], %f65;
	ld.global.nc.f32 	%f66, [%rd9+114688];
	st.shared.f32 	[%r5+3584], %f66;
	ld.global.nc.f32 	%f67, [%rd9+114692];
	st.shared.f32 	[%r5+3588], %f67;
	ld.global.nc.f32 	%f68, [%rd9+118784];
	st.shared.f32 	[%r5+3712], %f68;
	ld.global.nc.f32 	%f69, [%rd9+118788];
	st.shared.f32 	[%r5+3716], %f69;
	ld.global.nc.f32 	%f70, [%rd9+122880];
	st.shared.f32 	[%r5+3840], %f70;
	ld.global.nc.f32 	%f71, [%rd9+122884];
	st.shared.f32 	[%r5+3844], %f71;
	ld.global.nc.f32 	%f72, [%rd9+126976];
	st.shared.f32 	[%r5+3968], %f72;
	ld.global.nc.f32 	%f73, [%rd9+126980];
	st.shared.f32 	[%r5+3972], %f73;
	bar.sync 	0;
	mov.b32 	%r30, 128;
	mov.u32 	%r29, %r6;
$L__BB0_2:
	add.s32 	%r26, %r17, %r30;
	ld.shared.f32 	%f74, [%r26+-128];
	ld.shared.f32 	%f75, [%r29+-128];
	ld.shared.f32 	%f76, [%r29];
	fma.rn.f32 	%f77, %f74, %f75, %f114;
	fma.rn.f32 	%f78, %f74, %f76, %f115;
	ld.shared.f32 	%f79, [%r26+-124];
	ld.shared.f32 	%f80, [%r29+-124];
	ld.shared.f32 	%f81, [%r29+4];
	fma.rn.f32 	%f82, %f79, %f80, %f77;
	fma.rn.f32 	%f83, %f79, %f81, %f78;
	ld.shared.f32 	%f84, [%r26+-120];
	ld.shared.f32 	%f85, [%r29+-120];
	ld.shared.f32 	%f86, [%r29+8];
	fma.rn.f32 	%f87, %f84, %f85, %f82;
	fma.rn.f32 	%f88, %f84, %f86, %f83;
	ld.shared.f32 	%f89, [%r26+-116];
	ld.shared.f32 	%f90, [%r29+-116];
	ld.shared.f32 	%f91, [%r29+12];
	fma.rn.f32 	%f92, %f89, %f90, %f87;
	fma.rn.f32 	%f93, %f89, %f91, %f88;
	ld.shared.f32 	%f94, [%r26+-112];
	ld.shared.f32 	%f95, [%r29+-112];
	ld.shared.f32 	%f96, [%r29+16];
	fma.rn.f32 	%f97, %f94, %f95, %f92;
	fma.rn.f32 	%f98, %f94, %f96, %f93;
	ld.shared.f32 	%f99, [%r26+-108];
	ld.shared.f32 	%f100, [%r29+-108];
	ld.shared.f32 	%f101, [%r29+20];
	fma.rn.f32 	%f102, %f99, %f100, %f97;
	fma.rn.f32 	%f103, %f99, %f101, %f98;
	ld.shared.f32 	%f104, [%r26+-104];
	ld.shared.f32 	%f105, [%r29+-104];
	ld.shared.f32 	%f106, [%r29+24];
	fma.rn.f32 	%f107, %f104, %f105, %f102;
	fma.rn.f32 	%f108, %f104, %f106, %f103;
	ld.shared.f32 	%f109, [%r26+-100];
	ld.shared.f32 	%f110, [%r29+-100];
	ld.shared.f32 	%f111, [%r29+28];
	fma.rn.f32 	%f114, %f109, %f110, %f107;
	fma.rn.f32 	%f115, %f109, %f111, %f108;
	add.s32 	%r30, %r30, 32;
	add.s32 	%r29, %r29, 32;
	setp.ne.s32 	%p1, %r30, 256;
	@%p1 bra 	$L__BB0_2;
	add.s32 	%r28, %r28, 1;
	setp.ne.s32 	%p2, %r28, 32;
	@%p2 bra 	$L__BB0_1;
	mad.lo.s32 	%r27, %r2, -32736, %r3;
	cvta.to.global.u64 	%rd10, %rd3;
	mul.wide.u32 	%rd11, %r27, 4;
	add.s64 	%rd12, %rd10, %rd11;
	st.global.f32 	[%rd12], %f114;
	st.global.f32 	[%rd12+4], %f115;
	ret;

}


// ===== COMPILED SASS (sm_100) =====

	.target	sm_100

	.elftype	@"ET_EXEC"


//--------------------- .note.nv.tkinfo           --------------------------
	.section	.note.nv.tkinfo,"",@"SHT_NOTE"
	.sectionflags	@"SHF_NOTE_NV_TKINFO"
	.tkinfo
        /*0018*/ 	.word	0x00000002
        /*0030*/ 	.string	""
        /*0030*/ 	.string	"ptxas"
        /*0030*/ 	.string	"Cuda compilation tools, release 13.0, V13.0.88"
        /*0030*/ 	.string	"Build cuda_13.0.r13.0/compiler.36424714_0"
        /*0030*/ 	.string	"-arch sm_100 -m 64 "



//--------------------- .note.nv.cuinfo           --------------------------
	.section	.note.nv.cuinfo,"",@"SHT_NOTE"
	.sectionflags	@"SHF_NOTE_NV_CUINFO"
        /*0018*/ 	.short	0x0002
        /*001a*/ 	.short	0x0064
        /*001c*/ 	.short	0x0082
	.zero		2


//--------------------- .nv.info                  --------------------------
	.section	.nv.info,"",@"SHT_CUDA_INFO"
	.align	4


	//----- nvinfo : EIATTR_REGCOUNT
	.align		4
        /*0000*/ 	.byte	0x04, 0x2f
        /*0002*/ 	.short	(.L_1 - .L_0)
	.align		4
.L_0:
        /*0004*/ 	.word	index@(default_function_kernel0)
        /*0008*/ 	.word	0x00000024


	//----- nvinfo : EIATTR_FRAME_SIZE
	.align		4
.L_1:
        /*000c*/ 	.byte	0x04, 0x11
        /*000e*/ 	.short	(.L_3 - .L_2)
	.align		4
.L_2:
        /*0010*/ 	.word	index@(default_function_kernel0)
        /*0014*/ 	.word	0x00000000


	//----- nvinfo : EIATTR_MIN_STACK_SIZE
	.align		4
.L_3:
        /*0018*/ 	.byte	0x04, 0x12
        /*001a*/ 	.short	(.L_5 - .L_4)
	.align		4
.L_4:
        /*001c*/ 	.word	index@(default_function_kernel0)
        /*0020*/ 	.word	0x00000000
.L_5:


//--------------------- .nv.compat                --------------------------
	.section	.nv.compat,"",@"SHT_CUDA_COMPAT_INFO"
	.align	4
        /*0000*/ 	.byte	0x02, 0x09, 0x00, 0x00, 0x02, 0x02, 0x01, 0x00, 0x02, 0x05, 0x05, 0x00, 0x03, 0x07, 0x01, 0x01
        /*0010*/ 	.byte	0x02, 0x03, 0x00, 0x00, 0x02, 0x06, 0x01, 0x00, 0x04, 0x0b, 0x08, 0x00, 0x09, 0x00, 0x00, 0x00
        /*0020*/ 	.byte	0x00, 0x00, 0x00, 0x00


//--------------------- .nv.info.default_function_kernel0 --------------------------
	.section	.nv.info.default_function_kernel0,"",@"SHT_CUDA_INFO"
	.sectionflags	@""
	.align	4


	//----- nvinfo : EIATTR_CUDA_API_VERSION
	.align		4
        /*0000*/ 	.byte	0x04, 0x37
        /*0002*/ 	.short	(.L_7 - .L_6)
.L_6:
        /*0004*/ 	.word	0x00000082


	//----- nvinfo : EIATTR_KPARAM_INFO
	.align		4
.L_7:
        /*0008*/ 	.byte	0x04, 0x17
        /*000a*/ 	.short	(.L_9 - .L_8)
.L_8:
        /*000c*/ 	.word	0x00000000
        /*0010*/ 	.short	0x0002
        /*0012*/ 	.short	0x0010
        /*0014*/ 	.byte	0x00, 0xf5, 0x21, 0x00


	//----- nvinfo : EIATTR_KPARAM_INFO
	.align		4
.L_9:
        /*0018*/ 	.byte	0x04, 0x17
        /*001a*/ 	.short	(.L_11 - .L_10)
.L_10:
        /*001c*/ 	.word	0x00000000
        /*0020*/ 	.short	0x0001
        /*0022*/ 	.short	0x0008
        /*0024*/ 	.byte	0x00, 0xf5, 0x21, 0x00


	//----- nvinfo : EIATTR_KPARAM_INFO
	.align		4
.L_11:
        /*0028*/ 	.byte	0x04, 0x17
        /*002a*/ 	.short	(.L_13 - .L_12)
.L_12:
        /*002c*/ 	.word	0x00000000
        /*0030*/ 	.short	0x0000
        /*0032*/ 	.short	0x0000
        /*0034*/ 	.byte	0x00, 0xf5, 0x21, 0x00


	//----- nvinfo : EIATTR_SPARSE_MMA_MASK
	.align		4
.L_13:
        /*0038*/ 	.byte	0x03, 0x50
        /*003a*/ 	.short	0x0000


	//----- nvinfo : EIATTR_MAXREG_COUNT
	.align		4
        /*003c*/ 	.byte	0x03, 0x1b
        /*003e*/ 	.short	0x00ff


	//----- nvinfo : EIATTR_NUM_BARRIERS
	.align		4
        /*0040*/ 	.byte	0x02, 0x4c
        /*0042*/ 	.byte	0x01
	.zero		1


	//----- nvinfo : EIATTR_MERCURY_ISA_VERSION
	.align		4
        /*0044*/ 	.byte	0x03, 0x5f
        /*0046*/ 	.short	0x0101


	//----- nvinfo : EIATTR_VRC_CTA_INIT_COUNT
	.align		4
        /*0048*/ 	.byte	0x02, 0x4a
	.zero		1
	.zero		1


	//----- nvinfo : EIATTR_EXIT_INSTR_OFFSETS
	.align		4
        /*004c*/ 	.byte	0x04, 0x1c
        /*004e*/ 	.short	(.L_15 - .L_14)


	//   ....[0]....
.L_14:
        /*0050*/ 	.word	0x00000dc0


	//----- nvinfo : EIATTR_CBANK_PARAM_SIZE
	.align		4
.L_15:
        /*0054*/ 	.byte	0x03, 0x19
        /*0056*/ 	.short	0x0018


	//----- nvinfo : EIATTR_PARAM_CBANK
	.align		4
        /*0058*/ 	.byte	0x04, 0x0a
        /*005a*/ 	.short	(.L_17 - .L_16)
	.align		4
.L_16:
        /*005c*/ 	.word	index@(.nv.constant0.default_function_kernel0)
        /*0060*/ 	.short	0x0380
        /*0062*/ 	.short	0x0018


	//----- nvinfo : EIATTR_SW_WAR
	.align		4
.L_17:
        /*0064*/ 	.byte	0x04, 0x36
        /*0066*/ 	.short	(.L_19 - .L_18)
.L_18:
        /*0068*/ 	.word	0x00000008
.L_19:


//--------------------- .nv.callgraph             --------------------------
	.section	.nv.callgraph,"",@"SHT_CUDA_CALLGRAPH"
	.align	4
	.sectionentsize	8
	.align		4
        /*0000*/ 	.word	0x00000000
	.align		4
        /*0004*/ 	.word	0xffffffff
	.align		4
        /*0008*/ 	.word	0x00000000
	.align		4
        /*000c*/ 	.word	0xfffffffe
	.align		4
        /*0010*/ 	.word	0x00000000
	.align		4
        /*0014*/ 	.word	0xfffffffd
	.align		4
        /*0018*/ 	.word	0x00000000
	.align		4
        /*001c*/ 	.word	0xfffffffc


//--------------------- .text.default_function_kernel0 --------------------------
	.section	.text.default_function_kernel0,"ax",@progbits
	.align	128
        .global         default_function_kernel0
        .type           default_function_kernel0,@function
        .size           default_function_kernel0,(.L_x_2 - default_function_kernel0)
        .other          default_function_kernel0,@"STO_CUDA_ENTRY STV_DEFAULT"
default_function_kernel0:
.text.default_function_kernel0:
[----:B------:R-:W-:Y:S01]  /*0000*/  LDC R1, c[0x0][0x37c] ;  /* 0x0000df00ff017b82 */ /* 0x000fe20000000800 */
[----:B------:R-:W0:Y:S07]  /*0010*/  S2R R3, SR_TID.X ;  /* 0x0000000000037919 */ /* 0x000e2e0000002100 */
[----:B------:R-:W1:Y:S01]  /*0020*/  S2UR UR6, SR_CgaCtaId ;  /* 0x00000000000679c3 */ /* 0x000e620000008800 */
[----:B------:R-:W-:Y:S01]  /*0030*/  UMOV UR4, 0x400 ;  /* 0x0000040000047882 */ /* 0x000fe20000000000 */
[----:B------:R-:W-:Y:S01]  /*0040*/  HFMA2 R2, -RZ, RZ, 0, 0 ;  /* 0x00000000ff027431 */ /* 0x000fe200000001ff */
[----:B------:R-:W2:Y:S01]  /*0050*/  S2R R0, SR_CTAID.X ;  /* 0x0000000000007919 */ /* 0x000ea20000002500 */
[----:B------:R-:W-:Y:S01]  /*0060*/  UIADD3 UR5, UPT, UPT, UR4, 0x80, URZ ;  /* 0x0000008004057890 */ /* 0x000fe2000fffe0ff */
[----:B------:R-:W-:Y:S01]  /*0070*/  CS2R R32, SRZ ;  /* 0x0000000000207805 */ /* 0x000fe2000001ff00 */
[----:B------:R-:W3:Y:S01]  /*0080*/  LDCU.64 UR8, c[0x0][0x358] ;  /* 0x00006b00ff0877ac */ /* 0x000ee20008000a00 */
[----:B-1----:R-:W-:-:S02]  /*0090*/  ULEA UR4, UR6, UR4, 0x18 ;  /* 0x0000000406047291 */ /* 0x002fc4000f8ec0ff */
[----:B------:R-:W-:Y:S01]  /*00a0*/  ULEA UR5, UR6, UR5, 0x18 ;  /* 0x0000000506057291 */ /* 0x000fe2000f8ec0ff */
[----:B0-----:R-:W-:-:S03]  /*00b0*/  SHF.L.U32 R31, R3, 0x1, RZ ;  /* 0x00000001031f7819 */ /* 0x001fc600000006ff */
[C---:B------:R-:W-:Y:S02]  /*00c0*/  LEA R29, R3.reuse, UR4, 0x3 ;  /* 0x00000004031d7c11 */ /* 0x040fe4000f8e18ff */
[----:B--2---:R-:W-:Y:S02]  /*00d0*/  SHF.L.U32 R30, R0, 0xf, RZ ;  /* 0x0000000f001e7819 */ /* 0x004fe400000006ff */
[----:B------:R-:W-:Y:S02]  /*00e0*/  LEA R28, R3, UR5, 0x3 ;  /* 0x00000005031c7c11 */ /* 0x000fe4000f8e18ff */
[----:B------:R-:W-:Y:S02]  /*00f0*/  LOP3.LUT R30, R31, R30, RZ, 0xfc, !PT ;  /* 0x0000001e1f1e7212 */ /* 0x000fe400078efcff */
[----:B---3--:R-:W-:-:S07]  /*0100*/  LEA R3, R3, UR5, 0x8 ;  /* 0x0000000503037c11 */ /* 0x008fce000f8e40ff */
.L_x_0:
[----:B------:R-:W0:Y:S01]  /*0110*/  LDC.64 R4, c[0x0][0x380] ;  /* 0x0000e000ff047b82 */ /* 0x000e220000000a00 */
[C---:B------:R-:W-:Y:S02]  /*0120*/  LEA R7, R2.reuse, R31, 0x5 ;  /* 0x0000001f02077211 */ /* 0x040fe400078e28ff */
[----:B------:R-:W-:-:S05]  /*0130*/  LEA R9, R2, R30, 0x5 ;  /* 0x0000001e02097211 */ /* 0x000fca00078e28ff */
[----:B------:R-:W1:Y:S01]  /*0140*/  LDC.64 R20, c[0x0][0x388] ;  /* 0x0000e200ff147b82 */ /* 0x000e620000000a00 */
[----:B0-----:R-:W-:-:S05]  /*0150*/  IMAD.WIDE.U32 R4, R7, 0x4, R4 ;  /* 0x0000000407047825 */ /* 0x001fca00078e0004 */
[----:B------:R-:W2:Y:S01]  /*0160*/  LDG.E.CONSTANT R12, desc[UR8][R4.64] ;  /* 0x00000008040c7981 */ /* 0x000ea2000c1e9900 */
[----:B-1----:R-:W-:-:S03]  /*0170*/  IMAD.WIDE.U32 R20, R9, 0x4, R20 ;  /* 0x0000000409147825 */ /* 0x002fc600078e0014 */
[----:B------:R-:W2:Y:S04]  /*0180*/  LDG.E.CONSTANT R13, desc[UR8][R4.64+0x4] ;  /* 0x00000408040d7981 */ /* 0x000ea8000c1e9900 */
[----:B------:R-:W3:Y:S04]  /*0190*/  LDG.E.CONSTANT R14, desc[UR8][R20.64] ;  /* 0x00000008140e7981 */ /* 0x000ee8000c1e9900 */
[----:B------:R-:W3:Y:S04]  /*01a0*/  LDG.E.CONSTANT R15, desc[UR8][R20.64+0x4] ;  /* 0x00000408140f7981 */ /* 0x000ee8000c1e9900 */
[----:B------:R-:W4:Y:S04]  /*01b0*/  LDG.E.CONSTANT R16, desc[UR8][R20.64+0x1000] ;  /* 0x0010000814107981 */ /* 0x000f28000c1e9900 */
[----:B------:R-:W4:Y:S01]  /*01c0*/  LDG.E.CONSTANT R17, desc[UR8][R20.64+0x1004] ;  /* 0x0010040814117981 */ /* 0x000f22000c1e9900 */
[----:B------:R-:W-:Y:S06]  /*01d0*/  BAR.SYNC.DEFER_BLOCKING 0x0 ;  /* 0x0000000000007b1d */ /* 0x000fec0000010000 */
[----:B------:R-:W5:Y:S04]  /*01e0*/  LDG.E.CONSTANT R4, desc[UR8][R20.64+0x3000] ;  /* 0x0030000814047981 */ /* 0x000f68000c1e9900 */
        /* <DEDUP_REMOVED lines=9> */
[----:B--2---:R0:W-:Y:S04]  /*0280*/  STS.64 [R29], R12 ;  /* 0x0000000c1d007388 */ /* 0x0041e80000000a00 */
[----:B---3--:R1:W-:Y:S04]  /*0290*/  STS.64 [R28], R14 ;  /* 0x0000000e1c007388 */ /* 0x0083e80000000a00 */
[----:B0-----:R-:W2:Y:S04]  /*02a0*/  LDG.E.CONSTANT R12, desc[UR8][R20.64+0x7000] ;  /* 0x00700008140c7981 */ /* 0x001ea8000c1e9900 */
[----:B----4-:R0:W-:Y:S04]  /*02b0*/  STS.64 [R28+0x80], R16 ;  /* 0x000080101c007388 */ /* 0x0101e80000000a00 */
[----:B------:R-:W2:Y:S04]  /*02c0*/  LDG.E.CONSTANT R13, desc[UR8][R20.64+0x7004] ;  /* 0x00700408140d7981 */ /* 0x000ea8000c1e9900 */
[----:B-1----:R-:W3:Y:S04]  /*02d0*/  LDG.E.CONSTANT R14, desc[UR8][R20.64+0x8000] ;  /* 0x00800008140e7981 */ /* 0x002ee8000c1e9900 */
[----:B------:R-:W3:Y:S04]  /*02e0*/  LDG.E.CONSTANT R15, desc[UR8][R20.64+0x8004] ;  /* 0x00800408140f7981 */ /* 0x000ee8000c1e9900 */
[----:B0-----:R-:W4:Y:S04]  /*02f0*/  LDG.E.CONSTANT R16, desc[UR8][R20.64+0x9000] ;  /* 0x0090000814107981 */ /* 0x001f28000c1e9900 */
[----:B------:R-:W4:Y:S04]  /*0300*/  LDG.E.CONSTANT R17, desc[UR8][R20.64+0x9004] ;  /* 0x0090040814117981 */ /* 0x000f28000c1e9900 */
[----:B-----5:R0:W-:Y:S04]  /*0310*/  STS.64 [R28+0x180], R4 ;  /* 0x000180041c007388 */ /* 0x0201e80000000a00 */
[----:B------:R1:W-:Y:S04]  /*0320*/  STS.64 [R28+0x200], R6 ;  /* 0x000200061c007388 */ /* 0x0003e80000000a00 */
[----:B------:R5:W-:Y:S04]  /*0330*/  STS.64 [R28+0x280], R8 ;  /* 0x000280081c007388 */ /* 0x000be80000000a00 */
[----:B0-----:R-:W4:Y:S04]  /*0340*/  LDG.E.CONSTANT R4, desc[UR8][R20.64+0xa000] ;  /* 0x00a0000814047981 */ /* 0x001f28000c1e9900 */
[----:B------:R0:W-:Y:S04]  /*0350*/  STS.64 [R28+0x300], R10 ;  /* 0x0003000a1c007388 */ /* 0x0001e80000000a00 */
[----:B------:R-:W4:Y:S04]  /*0360*/  LDG.E.CONSTANT R5, desc[UR8][R20.64+0xa004] ;  /* 0x00a0040814057981 */ /* 0x000f28000c1e9900 */
[----:B-1----:R-:W4:Y:S04]  /*0370*/  LDG.E.CONSTANT R6, desc[UR8][R20.64+0xb000] ;  /* 0x00b0000814067981 */ /* 0x002f28000c1e9900 */
[----:B------:R-:W4:Y:S04]  /*0380*/  LDG.E.CONSTANT R7, desc[UR8][R20.64+0xb004] ;  /* 0x00b0040814077981 */ /* 0x000f28000c1e9900 */
[----:B-----5:R-:W5:Y:S04]  /*0390*/  LDG.E.CONSTANT R8, desc[UR8][R20.64+0xc000] ;  /* 0x00c0000814087981 */ /* 0x020f68000c1e9900 */
[----:B------:R-:W5:Y:S04]  /*03a0*/  LDG.E.CONSTANT R9, desc[UR8][R20.64+0xc004] ;  /* 0x00c0040814097981 */ /* 0x000f68000c1e9900 */
[----:B0-----:R-:W5:Y:S04]  /*03b0*/  LDG.E.CONSTANT R10, desc[UR8][R20.64+0xd000] ;  /* 0x00d00008140a7981 */ /* 0x001f68000c1e9900 */
[----:B------:R-:W5:Y:S04]  /*03c0*/  LDG.E.CONSTANT R11, desc[UR8][R20.64+0xd004] ;  /* 0x00d00408140b7981 */ /* 0x000f68000c1e9900 */
[----:B--2---:R0:W-:Y:S04]  /*03d0*/  STS.64 [R28+0x380], R12 ;  /* 0x0003800c1c007388 */ /* 0x0041e80000000a00 */
[----:B---3--:R1:W-:Y:S04]  /*03e0*/  STS.64 [R28+0x400], R14 ;  /* 0x0004000e1c007388 */ /* 0x0083e80000000a00 */
[----:B0-----:R-:W2:Y:S04]  /*03f0*/  LDG.E.CONSTANT R12, desc[UR8][R20.64+0xe000] ;  /* 0x00e00008140c7981 */ /* 0x001ea8000c1e9900 */
[----:B----4-:R0:W-:Y:S04]  /*0400*/  STS.64 [R28+0x480], R16 ;  /* 0x000480101c007388 */ /* 0x0101e80000000a00 */
[----:B------:R-:W2:Y:S04]  /*0410*/  LDG.E.CONSTANT R13, desc[UR8][R20.64+0xe004] ;  /* 0x00e00408140d7981 */ /* 0x000ea8000c1e9900 */
[----:B-1----:R-:W3:Y:S04]  /*0420*/  LDG.E.CONSTANT R14, desc[UR8][R20.64+0xf000] ;  /* 0x00f00008140e7981 */ /* 0x002ee8000c1e9900 */
[----:B------:R-:W3:Y:S04]  /*0430*/  LDG.E.CONSTANT R15, desc[UR8][R20.64+0xf004] ;  /* 0x00f00408140f7981 */ /* 0x000ee8000c1e9900 */
[----:B0-----:R-:W4:Y:S04]  /*0440*/  LDG.E.CONSTANT R16, desc[UR8][R20.64+0x10000] ;  /* 0x0100000814107981 */ /* 0x001f28000c1e9900 */
[----:B------:R-:W4:Y:S04]  /*0450*/  LDG.E.CONSTANT R17, desc[UR8][R20.64+0x10004] ;  /* 0x0100040814117981 */ /* 0x000f28000c1e9900 */
[----:B------:R0:W-:Y:S04]  /*0460*/  STS.64 [R28+0x500], R4 ;  /* 0x000500041c007388 */ /* 0x0001e80000000a00 */
[----:B------:R1:W-:Y:S04]  /*0470*/  STS.64 [R28+0x580], R6 ;  /* 0x000580061c007388 */ /* 0x0003e80000000a00 */
[----:B0-----:R-:W4:Y:S04]  /*0480*/  LDG.E.CONSTANT R4, desc[UR8][R20.64+0x11000] ;  /* 0x0110000814047981 */ /* 0x001f28000c1e9900 */
[----:B-----5:R0:W-:Y:S04]  /*0490*/  STS.64 [R28+0x600], R8 ;  /* 0x000600081c007388 */ /* 0x0201e80000000a00 */
[----:B------:R-:W5:Y:S04]  /*04a0*/  LDG.E.CONSTANT R5, desc[UR8][R20.64+0x11004] ;  /* 0x0110040814057981 */ /* 0x000f68000c1e9900 */
[----:B------:R0:W-:Y:S04]  /*04b0*/  STS.64 [R28+0x680], R10 ;  /* 0x0006800a1c007388 */ /* 0x0001e80000000a00 */
[----:B-1----:R-:W5:Y:S04]  /*04c0*/  LDG.E.CONSTANT R6, desc[UR8][R20.64+0x12000] ;  /* 0x0120000814067981 */ /* 0x002f68000c1e9900 */
[----:B------:R-:W5:Y:S04]  /*04d0*/  LDG.E.CONSTANT R7, desc[UR8][R20.64+0x12004] ;  /* 0x0120040814077981 */ /* 0x000f68000c1e9900 */
[----:B0-----:R-:W5:Y:S04]  /*04e0*/  LDG.E.CONSTANT R8, desc[UR8][R20.64+0x13000] ;  /* 0x0130000814087981 */ /* 0x001f68000c1e9900 */
[----:B------:R-:W5:Y:S04]  /*04f0*/  LDG.E.CONSTANT R9, desc[UR8][R20.64+0x13004] ;  /* 0x0130040814097981 */ /* 0x000f68000c1e9900 */
[----:B------:R-:W5:Y:S04]  /*0500*/  LDG.E.CONSTANT R10, desc[UR8][R20.64+0x14000] ;  /* 0x01400008140a7981 */ /* 0x000f68000c1e9900 */
        /* <DEDUP_REMOVED lines=10> */
[----:B------:R-:W-:Y:S04]  /*05b0*/  STS.64 [R28+0x100], R18 ;  /* 0x000100121c007388 */ /* 0x000fe80000000a00 */
[----:B-----5:R0:W-:Y:S04]  /*05c0*/  STS.64 [R28+0x880], R4 ;  /* 0x000880041c007388 */ /* 0x0201e80000000a00 */
[----:B------:R1:W-:Y:S04]  /*05d0*/  STS.64 [R28+0x900], R6 ;  /* 0x000900061c007388 */ /* 0x0003e80000000a00 */
[----:B0-----:R-:W5:Y:S04]  /*05e0*/  LDG.E.CONSTANT R4, desc[UR8][R20.64+0x18000] ;  /* 0x0180000814047981 */ /* 0x001f68000c1e9900 */
[----:B------:R0:W-:Y:S04]  /*05f0*/  STS.64 [R28+0x980], R8 ;  /* 0x000980081c007388 */ /* 0x0001e80000000a00 */
        /* <DEDUP_REMOVED lines=19> */
[----:B-----5:R-:W-:Y:S04]  /*0730*/  STS.64 [R28+0xc00], R4 ;  /* 0x000c00041c007388 */ /* 0x020fe80000000a00 */
[----:B------:R-:W-:Y:S04]  /*0740*/  STS.64 [R28+0xc80], R6 ;  /* 0x000c80061c007388 */ /* 0x000fe80000000a00 */
[----:B------:R-:W-:Y:S04]  /*0750*/  STS.64 [R28+0xd00], R8 ;  /* 0x000d00081c007388 */ /* 0x000fe80000000a00 */
[----:B------:R-:W-:Y:S04]  /*0760*/  STS.64 [R28+0xd80], R10 ;  /* 0x000d800a1c007388 */ /* 0x000fe80000000a00 */
[----:B------:R-:W-:Y:S04]  /*0770*/  STS.64 [R28+0xf80], R18 ;  /* 0x000f80121c007388 */ /* 0x000fe80000000a00 */
[----:B--2---:R-:W-:Y:S04]  /*0780*/  STS.64 [R28+0xe00], R12 ;  /* 0x000e000c1c007388 */ /* 0x004fe80000000a00 */
[----:B---3--:R-:W-:Y:S04]  /*0790*/  STS.64 [R28+0xe80], R14 ;  /* 0x000e800e1c007388 */ /* 0x008fe80000000a00 */
[----:B----4-:R-:W-:Y:S01]  /*07a0*/  STS.64 [R28+0xf00], R16 ;  /* 0x000f00101c007388 */ /* 0x010fe20000000a00 */
[----:B------:R-:W-:Y:S06]  /*07b0*/  BAR.SYNC.DEFER_BLOCKING 0x0 ;  /* 0x0000000000007b1d */ /* 0x000fec0000010000 */
[----:B------:R-:W-:Y:S04]  /*07c0*/  LDS.128 R16, [UR4] ;  /* 0x00000004ff107984 */ /* 0x000fe80008000c00 */
[----:B------:R-:W0:Y:S04]  /*07d0*/  LDS.128 R20, [R3] ;  /* 0x0000000003147984 */ /* 0x000e280000000c00 */
[----:B------:R-:W1:Y:S04]  /*07e0*/  LDS.128 R24, [R3+0x80] ;  /* 0x0000800003187984 */ /* 0x000e680000000c00 */
[----:B------:R-:W-:Y:S04]  /*07f0*/  LDS.128 R12, [UR4+0x10] ;  /* 0x00001004ff0c7984 */ /* 0x000fe80008000c00 */
[----:B------:R-:W2:Y:S04]  /*0800*/  LDS.128 R8, [R3+0x10] ;  /* 0x0000100003087984 */ /* 0x000ea80000000c00 */
[----:B------:R-:W3:Y:S01]  /*0810*/  LDS.128 R4, [R3+0x90] ;  /* 0x0000900003047984 */ /* 0x000ee20000000c00 */
[C---:B0-----:R-:W-:Y:S01]  /*0820*/  FFMA R20, R16.reuse, R20, R33 ;  /* 0x0000001410147223 */ /* 0x041fe20000000021 */
[----:B-1----:R-:W-:-:S03]  /*0830*/  FFMA R24, R16, R24, R32 ;  /* 0x0000001810187223 */ /* 0x002fc60000000020 */
[C---:B------:R-:W-:Y:S01]  /*0840*/  FFMA R21, R17.reuse, R21, R20 ;  /* 0x0000001511157223 */ /* 0x040fe20000000014 */
[----:B------:R-:W-:-:S03]  /*0850*/  FFMA R25, R17, R25, R24 ;  /* 0x0000001911197223 */ /* 0x000fc60000000018 */
[C---:B------:R-:W-:Y:S01]  /*0860*/  FFMA R22, R18.reuse, R22, R21 ;  /* 0x0000001612167223 */ /* 0x040fe20000000015 */
[----:B------:R-:W-:-:S03]  /*0870*/  FFMA R26, R18, R26, R25 ;  /* 0x0000001a121a7223 */ /* 0x000fc60000000019 */
[C---:B------:R-:W-:Y:S01]  /*0880*/  FFMA R23, R19.reuse, R23, R22 ;  /* 0x0000001713177223 */ /* 0x040fe20000000016 */
[----:B------:R-:W-:-:S03]  /*0890*/  FFMA R19, R19, R27, R26 ;  /* 0x0000001b13137223 */ /* 0x000fc6000000001a */
[C---:B--2---:R-:W-:Y:S01]  /*08a0*/  FFMA R8, R12.reuse, R8, R23 ;  /* 0x000000080c087223 */ /* 0x044fe20000000017 */
[----:B------:R-:W-:Y:S01]  /*08b0*/  LDS.128 R24, [UR4+0x20] ;  /* 0x00002004ff187984 */ /* 0x000fe20008000c00 */
[----:B---3--:R-:W-:-:S03]  /*08c0*/  FFMA R4, R12, R4, R19 ;  /* 0x000000040c047223 */ /* 0x008fc60000000013 */
[----:B------:R-:W0:Y:S04]  /*08d0*/  LDS.128 R20, [R3+0x20] ;  /* 0x0000200003147984 */ /* 0x000e280000000c00 */
[----:B------:R-:W1:Y:S01]  /*08e0*/  LDS.128 R16, [R3+0xa0] ;  /* 0x0000a00003107984 */ /* 0x000e620000000c00 */
[C---:B------:R-:W-:Y:S01]  /*08f0*/  FFMA R9, R13.reuse, R9, R8 ;  /* 0x000000090d097223 */ /* 0x040fe20000000008 */
[----:B------:R-:W-:-:S03]  /*0900*/  FFMA R5, R13, R5, R4 ;  /* 0x000000050d057223 */ /* 0x000fc60000000004 */
[C---:B------:R-:W-:Y:S01]  /*0910*/  FFMA R10, R14.reuse, R10, R9 ;  /* 0x0000000a0e0a7223 */ /* 0x040fe20000000009 */
[----:B------:R-:W-:-:S03]  /*0920*/  FFMA R6, R14, R6, R5 ;  /* 0x000000060e067223 */ /* 0x000fc60000000005 */
[C---:B------:R-:W-:Y:S01]  /*0930*/  FFMA R11, R15.reuse, R11, R10 ;  /* 0x0000000b0f0b7223 */ /* 0x040fe2000000000a */
[----:B------:R-:W-:Y:S02]  /*0940*/  FFMA R7, R15, R7, R6 ;  /* 0x000000070f077223 */ /* 0x000fe40000000006 */
[----:B------:R-:W-:Y:S01]  /*0950*/  LDS.128 R12, [UR4+0x30] ;  /* 0x00003004ff0c7984 */ /* 0x000fe20008000c00 */
[----:B0-----:R-:W-:-:S03]  /*0960*/  FFMA R20, R24, R20, R11 ;  /* 0x0000001418147223 */ /* 0x001fc6000000000b */
[----:B------:R-:W0:Y:S01]  /*0970*/  LDS.128 R8, [R3+0x30] ;  /* 0x0000300003087984 */ /* 0x000e220000000c00 */
[----:B-1----:R-:W-:-:S03]  /*0980*/  FFMA R16, R24, R16, R7 ;  /* 0x0000001018107223 */ /* 0x002fc60000000007 */
[----:B------:R-:W1:Y:S01]  /*0990*/  LDS.128 R4, [R3+0xb0] ;  /* 0x0000b00003047984 */ /* 0x000e620000000c00 */
[C---:B------:R-:W-:Y:S01]  /*09a0*/  FFMA R21, R25.reuse, R21, R20 ;  /* 0x0000001519157223 */ /* 0x040fe20000000014 */
[----:B------:R-:W-:-:S03]  /*09b0*/  FFMA R17, R25, R17, R16 ;  /* 0x0000001119117223 */ /* 0x000fc60000000010 */
[C---:B------:R-:W-:Y:S01]  /*09c0*/  FFMA R22, R26.reuse, R22, R21 ;  /* 0x000000161a167223 */ /* 0x040fe20000000015 */
[----:B------:R-:W-:-:S03]  /*09d0*/  FFMA R18, R26, R18, R17 ;  /* 0x000000121a127223 */ /* 0x000fc60000000011 */
[C---:B------:R-:W-:Y:S01]  /*09e0*/  FFMA R23, R27.reuse, R23, R22 ;  /* 0x000000171b177223 */ /* 0x040fe20000000016 */
[----:B------:R-:W-:Y:S02]  /*09f0*/  FFMA R19, R27, R19, R18 ;  /* 0x000000131b137223 */ /* 0x000fe40000000012 */
[----:B------:R-:W-:Y:S01]  /*0a00*/  LDS.128 R24, [R3+0xc0] ;  /* 0x0000c00003187984 */ /* 0x000fe20000000c00 */
[----:B0-----:R-:W-:-:S03]  /*0a10*/  FFMA R8, R12, R8, R23 ;  /* 0x000000080c087223 */ /* 0x001fc60000000017 */
[----:B------:R-:W0:Y:S01]  /*0a20*/  LDS.128 R20, [UR4+0x40] ;  /* 0x00004004ff147984 */ /* 0x000e220008000c00 */
        /* <DEDUP_REMOVED lines=8> */
[----:B------:R-:W-:Y:S02]  /*0ab0*/  LDS.128 R12, [R3+0xd0] ;  /* 0x0000d000030c7984 */ /* 0x000fe40000000c00 */
[C---:B0-----:R-:W-:Y:S02]  /*0ac0*/  FFMA R24, R20.reuse, R24, R7 ;  /* 0x0000001814187223 */ /* 0x041fe40000000007 */
[----:B------:R-:W-:Y:S01]  /*0ad0*/  LDS.128 R4, [R3+0x50] ;  /* 0x0000500003047984 */ /* 0x000fe20000000c00 */
[----:B-1----:R-:W-:-:S03]  /*0ae0*/  FFMA R16, R20, R16, R11 ;  /* 0x0000001014107223 */ /* 0x002fc6000000000b */
[----:B------:R-:W0:Y:S01]  /*0af0*/  LDS.128 R8, [UR4+0x50] ;  /* 0x00005004ff087984 */ /* 0x000e220008000c00 */
[C---:B------:R-:W-:Y:S01]  /*0b00*/  FFMA R25, R21.reuse, R25, R24 ;  /* 0x0000001915197223 */ /* 0x040fe20000000018 */
[----:B------:R-:W-:-:S03]  /*0b10*/  FFMA R17, R21, R17, R16 ;  /* 0x0000001115117223 */ /* 0x000fc60000000010 */
[C---:B------:R-:W-:Y:S01]  /*0b20*/  FFMA R26, R22.reuse, R26, R25 ;  /* 0x0000001a161a7223 */ /* 0x040fe20000000019 */
[----:B------:R-:W-:-:S03]  /*0b30*/  FFMA R18, R22, R18, R17 ;  /* 0x0000001216127223 */ /* 0x000fc60000000011 */
[C---:B------:R-:W-:Y:S01]  /*0b40*/  FFMA R27, R23.reuse, R27, R26 ;  /* 0x0000001b171b7223 */ /* 0x040fe2000000001a */
[----:B------:R-:W-:Y:S02]  /*0b50*/  FFMA R19, R23, R19, R18 ;  /* 0x0000001317137223 */ /* 0x000fe40000000012 */
[----:B------:R-:W-:Y:S02]  /*0b60*/  LDS.128 R20, [UR4+0x60] ;  /* 0x00006004ff147984 */ /* 0x000fe40008000c00 */
[C---:B0-----:R-:W-:Y:S01]  /*0b70*/  FFMA R4, R8.reuse, R4, R19 ;  /* 0x0000000408047223 */ /* 0x041fe20000000013 */
[----:B------:R-:W-:Y:S01]  /*0b80*/  FFMA R12, R8, R12, R27 ;  /* 0x0000000c080c7223 */ /* 0x000fe2000000001b */
        /* <DEDUP_REMOVED lines=14> */
[----:B------:R-:W-:Y:S01]  /*0c70*/  FFMA R25, R21, R25, R24 ;  /* 0x0000001915197223 */ /* 0x000fe20000000018 */
[----:B------:R-:W-:Y:S02]  /*0c80*/  IADD3 R2, PT, PT, R2, 0x1, RZ ;  /* 0x0000000102027810 */ /* 0x000fe40007ffe0ff */
[C---:B------:R-:W-:Y:S01]  /*0c90*/  FFMA R18, R22.reuse, R18, R17 ;  /* 0x0000001216127223 */ /* 0x040fe20000000011 */
[----:B------:R-:W-:Y:S01]  /*0ca0*/  FFMA R26, R22, R26, R25 ;  /* 0x0000001a161a7223 */ /* 0x000fe20000000019 */
[----:B------:R-:W-:Y:S02]  /*0cb0*/  ISETP.NE.AND P0, PT, R2, 0x20, PT ;  /* 0x000000200200780c */ /* 0x000fe40003f05270 */
[C---:B------:R-:W-:Y:S01]  /*0cc0*/  FFMA R19, R23.reuse, R19, R18 ;  /* 0x0000001317137223 */ /* 0x040fe20000000012 */
[----:B------:R-:W-:-:S03]  /*0cd0*/  FFMA R27, R23, R27, R26 ;  /* 0x0000001b171b7223 */ /* 0x000fc6000000001a */
[C---:B0-----:R-:W-:Y:S01]  /*0ce0*/  FFMA R8, R4.reuse, R8, R19 ;  /* 0x0000000804087223 */ /* 0x041fe20000000013 */
[----:B-1----:R-:W-:-:S03]  /*0cf0*/  FFMA R12, R4, R12, R27 ;  /* 0x0000000c040c7223 */ /* 0x002fc6000000001b */
[C---:B------:R-:W-:Y:S01]  /*0d00*/  FFMA R9, R5.reuse, R9, R8 ;  /* 0x0000000905097223 */ /* 0x040fe20000000008 */
[----:B------:R-:W-:-:S03]  /*0d10*/  FFMA R13, R5, R13, R12 ;  /* 0x0000000d050d7223 */ /* 0x000fc6000000000c */
[C---:B------:R-:W-:Y:S01]  /*0d20*/  FFMA R10, R6.reuse, R10, R9 ;  /* 0x0000000a060a7223 */ /* 0x040fe20000000009 */
[----:B------:R-:W-:-:S03]  /*0d30*/  FFMA R14, R6, R14, R13 ;  /* 0x0000000e060e7223 */ /* 0x000fc6000000000d */
[C---:B------:R-:W-:Y:S01]  /*0d40*/  FFMA R33, R7.reuse, R11, R10 ;  /* 0x0000000b07217223 */ /* 0x040fe2000000000a */
[----:B------:R-:W-:Y:S01]  /*0d50*/  FFMA R32, R7, R15, R14 ;  /* 0x0000000f07207223 */ /* 0x000fe2000000000e */
[----:B------:R-:W-:Y:S06]  /*0d60*/  @P0 BRA `(.L_x_0) ;  /* 0xfffffff000e80947 */ /* 0x000fec000383ffff */
[----:B------:R-:W0:Y:S01]  /*0d70*/  LDC.64 R2, c[0x0][0x390] ;  /* 0x0000e400ff027b82 */ /* 0x000e220000000a00 */
[----:B------:R-:W-:-:S04]  /*0d80*/  IMAD R5, R0, -0x7fe0, R30 ;  /* 0xffff802000057824 */ /* 0x000fc800078e021e */
[----:B0-----:R-:W-:-:S05]  /*0d90*/  IMAD.WIDE.U32 R2, R5, 0x4, R2 ;  /* 0x0000000405027825 */ /* 0x001fca00078e0002 */
[----:B------:R-:W-:Y:S04]  /*0da0*/  STG.E desc[UR8][R2.64], R33 ;  /* 0x0000002102007986 */ /* 0x000fe8000c101908 */
[----:B------:R-:W-:Y:S01]  /*0db0*/  STG.E desc[UR8][R2.64+0x4], R32 ;  /* 0x0000042002007986 */ /* 0x000fe2000c101908 */
[----:B------:R-:W-:Y:S05]  /*0dc0*/  EXIT ;  /* 0x000000000000794d */ /* 0x000fea0003800000 */
.L_x_1:
[----:B------:R-:W-:-:S00]  /*0dd0*/  BRA `(.L_x_1) ;  /* 0xfffffffc00fc7947 */ /* 0x000fc0000383ffff */
[----:B------:R-:W-:-:S00]  /*0de0*/  NOP ;  /* 0x0000000000007918 */ /* 0x000fc00000000000 */
        /* <DEDUP_REMOVED lines=9> */
.L_x_2:


//--------------------- .nv.shared.default_function_kernel0 --------------------------
	.section	.nv.shared.default_function_kernel0,"aw",@nobits
	.sectionflags	@""
	.align	4
.nv.shared.default_function_kernel0:
	.zero		5248


//--------------------- .nv.shared.reserved.0     --------------------------
	.section	.nv.shared.reserved.0,"aw",@nobits
	.weak		__nv_reservedSMEM_offset_0_alias
	.size		__nv_reservedSMEM_offset_0_alias, 0, 64
	.other		__nv_reservedSMEM_offset_0_alias,@"STO_CUDA_RESERVED_SHARED STV_DEFAULT"
__nv_reservedSMEM_offset_0_alias:
	.zero		0
	.zero		64


//--------------------- .nv.constant0.default_function_kernel0 --------------------------
	.section	.nv.constant0.default_function_kernel0,"a",@progbits
	.sectionflags	@""
	.align	4
.nv.constant0.default_function_kernel0:
	.zero		920


//--------------------- SYMBOLS --------------------------

	.type		.nv.reservedSmem.offset0,@object
	.size		.nv.reservedSmem.offset0,0x4
	.type		.nv.reservedSmem.cap,@object
	.size		.nv.reservedSmem.cap,0x4
